	.headerflags	@"EF_CUDA_TEXMODE_UNIFIED EF_CUDA_64BIT_ADDRESS EF_CUDA_ACCELERATORS EF_CUDA_SM90 EF_CUDA_VIRTUAL_SM(EF_CUDA_SM90)"
	.elftype	@"ET_EXEC"


//--------------------- .nv.info                  --------------------------
	.section	.nv.info,"",@"SHT_CUDA_INFO"
	.align	4


	//----- nvinfo : EIATTR_REGCOUNT
	.align		4
        /*0000*/ 	.byte	0x04, 0x2f
        /*0002*/ 	.short	(.L_3 - .L_2)
	.align		4
.L_2:
        /*0004*/ 	.word	index@(triton_red_fused__weight_norm_interface_37)
        /*0008*/ 	.word	0x00000016


	//----- nvinfo : EIATTR_MIN_STACK_SIZE
	.align		4
.L_3:
        /*000c*/ 	.byte	0x04, 0x12
        /*000e*/ 	.short	(.L_5 - .L_4)
	.align		4
.L_4:
        /*0010*/ 	.word	index@(triton_red_fused__weight_norm_interface_37)
        /*0014*/ 	.word	0x00000000


	//----- nvinfo : EIATTR_FRAME_SIZE
	.align		4
.L_5:
        /*0018*/ 	.byte	0x04, 0x11
        /*001a*/ 	.short	(.L_7 - .L_6)
	.align		4
.L_6:
        /*001c*/ 	.word	index@(triton_red_fused__weight_norm_interface_37)
        /*0020*/ 	.word	0x00000000


	//----- nvinfo : EIATTR_MIN_STACK_SIZE
	.align		4
.L_7:
        /*0024*/ 	.byte	0x04, 0x12
        /*0026*/ 	.short	(.L_9 - .L_8)
	.align		4
.L_8:
        /*0028*/ 	.word	index@(triton_red_fused__weight_norm_interface_37)
        /*002c*/ 	.word	0x00000000
.L_9:


//--------------------- .nv.info.triton_red_fused__weight_norm_interface_37 --------------------------
	.section	.nv.info.triton_red_fused__weight_norm_interface_37,"",@"SHT_CUDA_INFO"
	.sectionflags	@""
	.align	4


	//----- nvinfo : EIATTR_CUDA_API_VERSION
	.align		4
        /*0000*/ 	.byte	0x04, 0x37
        /*0002*/ 	.short	(.L_11 - .L_10)
.L_10:
        /*0004*/ 	.word	0x0000007c


	//----- nvinfo : EIATTR_KPARAM_INFO
	.align		4
.L_11:
        /*0008*/ 	.byte	0x04, 0x17
        /*000a*/ 	.short	(.L_13 - .L_12)
.L_12:
        /*000c*/ 	.word	0x00000000
        /*0010*/ 	.short	0x0005
        /*0012*/ 	.short	0x0028
        /*0014*/ 	.byte	0x00, 0xf0, 0x11, 0x00


	//----- nvinfo : EIATTR_KPARAM_INFO
	.align		4
.L_13:
        /*0018*/ 	.byte	0x04, 0x17
        /*001a*/ 	.short	(.L_15 - .L_14)
.L_14:
        /*001c*/ 	.word	0x00000000
        /*0020*/ 	.short	0x0004
        /*0022*/ 	.short	0x0020
        /*0024*/ 	.byte	0x00, 0xf4, 0x21, 0x00


	//----- nvinfo : EIATTR_KPARAM_INFO
	.align		4
.L_15:
        /*0028*/ 	.byte	0x04, 0x17
        /*002a*/ 	.short	(.L_17 - .L_16)
.L_16:
        /*002c*/ 	.word	0x00000000
        /*0030*/ 	.short	0x0003
        /*0032*/ 	.short	0x0018
        /*0034*/ 	.byte	0x00, 0xf4, 0x21, 0x00


	//----- nvinfo : EIATTR_KPARAM_INFO
	.align		4
.L_17:
        /*0038*/ 	.byte	0x04, 0x17
        /*003a*/ 	.short	(.L_19 - .L_18)
.L_18:
        /*003c*/ 	.word	0x00000000
        /*0040*/ 	.short	0x0002
        /*0042*/ 	.short	0x0010
        /*0044*/ 	.byte	0x00, 0xf4, 0x21, 0x00


	//----- nvinfo : EIATTR_KPARAM_INFO
	.align		4
.L_19:
        /*0048*/ 	.byte	0x04, 0x17
        /*004a*/ 	.short	(.L_21 - .L_20)
.L_20:
        /*004c*/ 	.word	0x00000000
        /*0050*/ 	.short	0x0001
        /*0052*/ 	.short	0x0008
        /*0054*/ 	.byte	0x00, 0xf4, 0x21, 0x00


	//----- nvinfo : EIATTR_KPARAM_INFO
	.align		4
.L_21:
        /*0058*/ 	.byte	0x04, 0x17
        /*005a*/ 	.short	(.L_23 - .L_22)
.L_22:
        /*005c*/ 	.word	0x00000000
        /*0060*/ 	.short	0x0000
        /*0062*/ 	.short	0x0000
        /*0064*/ 	.byte	0x00, 0xf4, 0x21, 0x00


	//----- nvinfo : EIATTR_SPARSE_MMA_MASK
	.align		4
.L_23:
        /*0068*/ 	.byte	0x03, 0x50
        /*006a*/ 	.short	0x0000


	//----- nvinfo : EIATTR_MAXREG_COUNT
	.align		4
        /*006c*/ 	.byte	0x03, 0x1b
        /*006e*/ 	.short	0x0080


	//----- nvinfo : EIATTR_COOP_GROUP_MASK_REGIDS
	.align		4
        /*0070*/ 	.byte	0x04, 0x29
        /*0072*/ 	.short	(.L_25 - .L_24)


	//   ....[0]....
.L_24:
        /*0074*/ 	.word	0xffffffff


	//   ....[1]....
        /*0078*/ 	.word	0xffffffff


	//   ....[2]....
        /*007c*/ 	.word	0xffffffff


	//   ....[3]....
        /*0080*/ 	.word	0xffffffff


	//   ....[4]....
        /*0084*/ 	.word	0xffffffff


	//   ....[5]....
        /*0088*/ 	.word	0xffffffff


	//   ....[6]....
        /*008c*/ 	.word	0xffffffff


	//   ....[7]....
        /*0090*/ 	.word	0xffffffff


	//   ....[8]....
        /*0094*/ 	.word	0xffffffff


	//----- nvinfo : EIATTR_COOP_GROUP_INSTR_OFFSETS
	.align		4
.L_25:
        /*0098*/ 	.byte	0x04, 0x28
        /*009a*/ 	.short	(.L_27 - .L_26)


	//   ....[0]....
.L_26:
        /*009c*/ 	.word	0x00000220


	//   ....[1]....
        /*00a0*/ 	.word	0x00000240


	//   ....[2]....
        /*00a4*/ 	.word	0x00000260


	//   ....[3]....
        /*00a8*/ 	.word	0x00000280


	//   ....[4]....
        /*00ac*/ 	.word	0x000002a0


	//   ....[5]....
        /*00b0*/ 	.word	0x00000310


	//   ....[6]....
        /*00b4*/ 	.word	0x00000330


	//   ....[7]....
        /*00b8*/ 	.word	0x00000350


	//   ....[8]....
        /*00bc*/ 	.word	0x00000380


	//----- nvinfo : EIATTR_EXIT_INSTR_OFFSETS
	.align		4
.L_27:
        /*00c0*/ 	.byte	0x04, 0x1c
        /*00c2*/ 	.short	(.L_29 - .L_28)


	//   ....[0]....
.L_28:
        /*00c4*/ 	.word	0x00000670


	//   ....[1]....
        /*00c8*/ 	.word	0x00000690


	//----- nvinfo : EIATTR_REQNTID
	.align		4
.L_29:
        /*00cc*/ 	.byte	0x04, 0x10
        /*00ce*/ 	.short	(.L_31 - .L_30)
.L_30:
        /*00d0*/ 	.word	0x00000200
        /*00d4*/ 	.word	0x00000001
        /*00d8*/ 	.word	0x00000001


	//----- nvinfo : EIATTR_CRS_STACK_SIZE
	.align		4
.L_31:
        /*00dc*/ 	.byte	0x04, 0x1e
        /*00de*/ 	.short	(.L_33 - .L_32)
.L_32:
        /*00e0*/ 	.word	0x00000000


	//----- nvinfo : EIATTR_CBANK_PARAM_SIZE
	.align		4
.L_33:
        /*00e4*/ 	.byte	0x03, 0x19
        /*00e6*/ 	.short	0x002c


	//----- nvinfo : EIATTR_PARAM_CBANK
	.align		4
        /*00e8*/ 	.byte	0x04, 0x0a
        /*00ea*/ 	.short	(.L_35 - .L_34)
	.align		4
.L_34:
        /*00ec*/ 	.word	index@(.nv.constant0.triton_red_fused__weight_norm_interface_37)
        /*00f0*/ 	.short	0x0210
        /*00f2*/ 	.short	0x002c


	//----- nvinfo : EIATTR_SW_WAR
	.align		4
.L_35:
        /*00f4*/ 	.byte	0x04, 0x36
        /*00f6*/ 	.short	(.L_37 - .L_36)
.L_36:
        /*00f8*/ 	.word	0x00000008
.L_37:


//--------------------- .nv.callgraph             --------------------------
	.section	.nv.callgraph,"",@"SHT_CUDA_CALLGRAPH"
	.align	4
	.sectionentsize	8
	.align		4
        /*0000*/ 	.word	0x00000000
	.align		4
        /*0004*/ 	.word	0xffffffff
	.align		4
        /*0008*/ 	.word	0x00000000
	.align		4
        /*000c*/ 	.word	0xfffffffe
	.align		4
        /*0010*/ 	.word	0x00000000
	.align		4
        /*0014*/ 	.word	0xfffffffd
	.align		4
        /*0018*/ 	.word	0x00000000
	.align		4
        /*001c*/ 	.word	0xfffffffc


//--------------------- .nv.constant4             --------------------------
	.section	.nv.constant4,"a",@progbits
	.align	8
	.align		8
.nv.constant4:
        /*0000*/ 	.dword	_$_str
	.align		8
        /*0008*/ 	.dword	_$_str_$_2


//--------------------- .text.triton_red_fused__weight_norm_interface_37 --------------------------
	.section	.text.triton_red_fused__weight_norm_interface_37,"ax",@progbits
	.sectionflags	@"SHF_BARRIERS=1"
	.align	128
        .global         triton_red_fused__weight_norm_interface_37
        .type           triton_red_fused__weight_norm_interface_37,@function
        .size           triton_red_fused__weight_norm_interface_37,(.L_x_3 - triton_red_fused__weight_norm_interface_37)
        .other          triton_red_fused__weight_norm_interface_37,@"STO_CUDA_ENTRY STV_DEFAULT"
triton_red_fused__weight_norm_interface_37:
.text.triton_red_fused__weight_norm_interface_37:
[----:B------:R-:W0:Y:S01]  /*0000*/  LDC R1, c[0x0][0x28] ;  /* 0x00000a00ff017b82 */ /* 0x000e220000000800 */
[----:B------:R-:W1:Y:S07]  /*0010*/  S2R R15, SR_TID.X ;  /* 0x00000000000f7919 */ /* 0x000e6e0000002100 */
[----:B------:R-:W2:Y:S01]  /*0020*/  LDC.64 R2, c[0x0][0x218] ;  /* 0x00008600ff027b82 */ /* 0x000ea20000000a00 */
[----:B------:R-:W-:Y:S01]  /*0030*/  CS2R R6, SRZ ;  /* 0x0000000000067805 */ /* 0x000fe2000001ff00 */
[----:B------:R-:W-:Y:S01]  /*0040*/  ULDC.64 UR6, c[0x0][0x208] ;  /* 0x0000820000067ab9 */ /* 0x000fe20000000a00 */
[----:B-1----:R-:W-:-:S04]  /*0050*/  SHF.L.U32 R12, R15, 0x2, RZ ;  /* 0x000000020f0c7819 */ /* 0x002fc800000006ff */
[----:B------:R-:W-:-:S04]  /*0060*/  LOP3.LUT R0, R12, 0x7fc, RZ, 0xc0, !PT ;  /* 0x000007fc0c007812 */ /* 0x000fc800078ec0ff */
[C---:B------:R-:W-:Y:S01]  /*0070*/  LOP3.LUT R4, R0.reuse, 0x800, RZ, 0xfc, !PT ;  /* 0x0000080000047812 */ /* 0x040fe200078efcff */
[----:B--2---:R-:W-:-:S03]  /*0080*/  IMAD.WIDE.U32 R2, R0, 0x4, R2 ;  /* 0x0000000400027825 */ /* 0x004fc600078e0002 */
[----:B------:R-:W-:Y:S02]  /*0090*/  ISETP.GE.U32.AND P0, PT, R4, 0xc00, PT ;  /* 0x00000c000400780c */ /* 0x000fe40003f06070 */
[----:B------:R-:W-:Y:S01]  /*00a0*/  CS2R R4, SRZ ;  /* 0x0000000000047805 */ /* 0x000fe2000001ff00 */
[----:B------:R-:W2:Y:S01]  /*00b0*/  LDG.E.EL.128 R8, desc[UR6][R2.64] ;  /* 0x0000000602087981 */ /* 0x000ea2000c2e1d00 */
[----:B------:R-:W-:-:S13]  /*00c0*/  ISETP.GE.U32.AND.EX P0, PT, RZ, RZ, PT, P0 ;  /* 0x000000ffff00720c */ /* 0x000fda0003f06100 */
[----:B------:R-:W3:Y:S01]  /*00d0*/  @!P0 LDG.E.EL.128 R4, desc[UR6][R2.64+0x2000] ;  /* 0x0020000602048981 */ /* 0x000ee2000c2e1d00 */
[----:B------:R-:W1:Y:S01]  /*00e0*/  S2UR UR5, SR_CgaCtaId ;  /* 0x00000000000579c3 */ /* 0x000e620000008800 */
[C---:B------:R-:W-:Y:S01]  /*00f0*/  LOP3.LUT P1, RZ, R15.reuse, 0x1f, RZ, 0xc0, !PT ;  /* 0x0000001f0fff7812 */ /* 0x040fe2000782c0ff */
[----:B------:R-:W-:Y:S01]  /*0100*/  UMOV UR4, 0x400 ;  /* 0x0000040000047882 */ /* 0x000fe20000000000 */
[----:B------:R-:W-:Y:S01]  /*0110*/  ISETP.GE.AND P2, PT, R15, 0x10, PT ;  /* 0x000000100f00780c */ /* 0x000fe20003f46270 */
[----:B-1----:R-:W-:Y:S01]  /*0120*/  UPRMT UR4, UR5, 0x654, UR4 ;  /* 0x0000065405047896 */ /* 0x002fe20008000004 */
[----:B--2---:R-:W-:Y:S01]  /*0130*/  FMUL R14, R9, R9 ;  /* 0x00000009090e7220 */ /* 0x004fe20000400000 */
[----:B------:R-:W-:Y:S01]  /*0140*/  FMUL R9, R8, R8 ;  /* 0x0000000808097220 */ /* 0x000fe20000400000 */
[----:B------:R-:W-:Y:S01]  /*0150*/  FMUL R10, R10, R10 ;  /* 0x0000000a0a0a7220 */ /* 0x000fe20000400000 */
[----:B------:R-:W-:Y:S01]  /*0160*/  FMUL R11, R11, R11 ;  /* 0x0000000b0b0b7220 */ /* 0x000fe20000400000 */
[----:B---3--:R-:W-:-:S02]  /*0170*/  SEL R5, R5, RZ, !P0 ;  /* 0x000000ff05057207 */ /* 0x008fc40004000000 */
[----:B------:R-:W-:-:S03]  /*0180*/  SEL R4, R4, RZ, !P0 ;  /* 0x000000ff04047207 */ /* 0x000fc60004000000 */
[----:B------:R-:W-:Y:S01]  /*0190*/  @!P0 FFMA R14, R5, R5, R14 ;  /* 0x00000005050e8223 */ /* 0x000fe2000000000e */
[----:B------:R-:W-:Y:S01]  /*01a0*/  SEL R5, R6, RZ, !P0 ;  /* 0x000000ff06057207 */ /* 0x000fe20004000000 */
[----:B------:R-:W-:Y:S01]  /*01b0*/  @!P0 FFMA R9, R4, R4, R9 ;  /* 0x0000000404098223 */ /* 0x000fe20000000009 */
[----:B------:R-:W-:-:S03]  /*01c0*/  SEL R4, R7, RZ, !P0 ;  /* 0x000000ff07047207 */ /* 0x000fc60004000000 */
[----:B------:R-:W-:Y:S01]  /*01d0*/  @!P0 FFMA R10, R5, R5, R10 ;  /* 0x00000005050a8223 */ /* 0x000fe2000000000a */
[----:B------:R-:W-:Y:S01]  /*01e0*/  FADD R9, R14, R9 ;  /* 0x000000090e097221 */ /* 0x000fe20000000000 */
[----:B------:R-:W-:-:S03]  /*01f0*/  @!P0 FFMA R11, R4, R4, R11 ;  /* 0x00000004040b8223 */ /* 0x000fc6000000000b */
[----:B------:R-:W-:-:S04]  /*0200*/  FADD R10, R10, R9 ;  /* 0x000000090a0a7221 */ /* 0x000fc80000000000 */
[----:B------:R-:W-:-:S05]  /*0210*/  FADD R10, R11, R10 ;  /* 0x0000000a0b0a7221 */ /* 0x000fca0000000000 */
[----:B------:R-:W1:Y:S02]  /*0220*/  SHFL.BFLY PT, R5, R10, 0x10, 0x1f ;  /* 0x0e001f000a057f89 */ /* 0x000e6400000e0000 */
[----:B-1----:R-:W-:-:S05]  /*0230*/  FADD R5, R10, R5 ;  /* 0x000000050a057221 */ /* 0x002fca0000000000 */
[----:B------:R-:W1:Y:S02]  /*0240*/  SHFL.BFLY PT, R4, R5, 0x8, 0x1f ;  /* 0x0d001f0005047f89 */ /* 0x000e6400000e0000 */
[----:B-1----:R-:W-:-:S05]  /*0250*/  FADD R4, R5, R4 ;  /* 0x0000000405047221 */ /* 0x002fca0000000000 */
[----:B------:R-:W1:Y:S02]  /*0260*/  SHFL.BFLY PT, R7, R4, 0x4, 0x1f ;  /* 0x0c801f0004077f89 */ /* 0x000e6400000e0000 */
[----:B-1----:R-:W-:-:S05]  /*0270*/  FADD R7, R4, R7 ;  /* 0x0000000704077221 */ /* 0x002fca0000000000 */
[----:B------:R-:W1:Y:S02]  /*0280*/  SHFL.BFLY PT, R6, R7, 0x2, 0x1f ;  /* 0x0c401f0007067f89 */ /* 0x000e6400000e0000 */
[----:B-1----:R-:W-:-:S05]  /*0290*/  FADD R6, R7, R6 ;  /* 0x0000000607067221 */ /* 0x002fca0000000000 */
[----:B------:R-:W1:Y:S01]  /*02a0*/  SHFL.BFLY PT, R9, R6, 0x1, 0x1f ;  /* 0x0c201f0006097f89 */ /* 0x000e6200000e0000 */
[----:B------:R-:W-:-:S04]  /*02b0*/  SHF.R.U32.HI R5, RZ, 0x3, R15 ;  /* 0x00000003ff057819 */ /* 0x000fc8000001160f */
[----:B------:R-:W-:Y:S01]  /*02c0*/  LOP3.LUT R5, R5, 0x3c, RZ, 0xc0, !PT ;  /* 0x0000003c05057812 */ /* 0x000fe200078ec0ff */
[----:B-1----:R-:W-:-:S05]  /*02d0*/  FADD R8, R6, R9 ;  /* 0x0000000906087221 */ /* 0x002fca0000000000 */
[----:B------:R-:W-:Y:S01]  /*02e0*/  @!P1 STS [R5+UR4], R8 ;  /* 0x0000000805009988 */ /* 0x000fe20008000804 */
[----:B------:R-:W-:Y:S06]  /*02f0*/  BAR.SYNC.DEFER_BLOCKING 0x0 ;  /* 0x0000000000007b1d */ /* 0x000fec0000010000 */
[----:B------:R-:W1:Y:S04]  /*0300*/  @!P2 LDS R13, [R12+UR4] ;  /* 0x000000040c0da984 */ /* 0x000e680008000800 */
[----:B-1----:R-:W1:Y:S02]  /*0310*/  SHFL.BFLY PT, R4, R13, 0x8, 0x1f ;  /* 0x0d001f000d047f89 */ /* 0x002e6400000e0000 */
[----:B-1----:R-:W-:-:S05]  /*0320*/  FADD R4, R13, R4 ;  /* 0x000000040d047221 */ /* 0x002fca0000000000 */
[----:B------:R-:W1:Y:S02]  /*0330*/  SHFL.BFLY PT, R7, R4, 0x4, 0x1f ;  /* 0x0c801f0004077f89 */ /* 0x000e6400000e0000 */
[----:B-1----:R-:W-:-:S05]  /*0340*/  FADD R7, R4, R7 ;  /* 0x0000000704077221 */ /* 0x002fca0000000000 */
[----:B------:R-:W1:Y:S01]  /*0350*/  SHFL.BFLY PT, R6, R7, 0x2, 0x1f ;  /* 0x0c401f0007067f89 */ /* 0x000e6200000e0000 */
[----:B------:R-:W-:Y:S01]  /*0360*/  LOP3.LUT P1, RZ, R15, 0xf, RZ, 0xc0, !PT ;  /* 0x0000000f0fff7812 */ /* 0x000fe2000782c0ff */
[----:B-1----:R-:W-:-:S05]  /*0370*/  FADD R6, R7, R6 ;  /* 0x0000000607067221 */ /* 0x002fca0000000000 */
[----:B------:R-:W1:Y:S01]  /*0380*/  SHFL.BFLY PT, R9, R6, 0x1, 0x1f ;  /* 0x0c201f0006097f89 */ /* 0x000e6200000e0000 */
[----:B------:R-:W-:Y:S01]  /*0390*/  ISETP.LT.AND P1, PT, R15, 0x10, !P1 ;  /* 0x000000100f00780c */ /* 0x000fe20004f21270 */
[----:B-1----:R-:W-:-:S12]  /*03a0*/  FADD R17, R6, R9 ;  /* 0x0000000906117221 */ /* 0x002fd80000000000 */
[----:B------:R1:W-:Y:S01]  /*03b0*/  @P1 STS [R12+UR4], R17 ;  /* 0x000000110c001988 */ /* 0x0003e20008000804 */
[----:B------:R-:W-:Y:S01]  /*03c0*/  BAR.SYNC.DEFER_BLOCKING 0x0 ;  /* 0x0000000000007b1d */ /* 0x000fe20000010000 */
[----:B------:R-:W-:-:S07]  /*03d0*/  LOP3.LUT P1, RZ, R15, 0x1ff, RZ, 0xc0, !PT ;  /* 0x000001ff0fff7812 */ /* 0x000fce000782c0ff */
[----:B------:R-:W2:Y:S08]  /*03e0*/  LDC.64 R10, c[0x0][0x220] ;  /* 0x00008800ff0a7b82 */ /* 0x000eb00000000a00 */
[----:B-1----:R-:W1:Y:S08]  /*03f0*/  LDC.64 R12, c[0x0][0x228] ;  /* 0x00008a00ff0c7b82 */ /* 0x002e700000000a00 */
[----:B------:R-:W3:Y:S01]  /*0400*/  LDC.64 R16, c[0x0][0x230] ;  /* 0x00008c00ff107b82 */ /* 0x000ee20000000a00 */
[----:B------:R-:W4:Y:S07]  /*0410*/  LDS R14, [UR4] ;  /* 0x00000004ff0e7984 */ /* 0x000f2e0008000800 */
[----:B------:R-:W5:Y:S01]  /*0420*/  @!P1 LDC.64 R8, c[0x0][0x210] ;  /* 0x00008400ff089b82 */ /* 0x000f620000000a00 */
[----:B----4-:R-:W5:Y:S07]  /*0430*/  MUFU.SQRT R15, R14 ;  /* 0x0000000e000f7308 */ /* 0x010f6e0000002000 */
[----:B------:R-:W-:Y:S06]  /*0440*/  BAR.SYNC.DEFER_BLOCKING 0x0 ;  /* 0x0000000000007b1d */ /* 0x000fec0000010000 */
[----:B-----5:R4:W-:Y:S04]  /*0450*/  @!P1 STG.E desc[UR6][R8.64], R15 ;  /* 0x0000000f08009986 */ /* 0x0209e8000c101906 */
[----:B--2---:R-:W2:Y:S04]  /*0460*/  LDG.E R18, desc[UR6][R10.64] ;  /* 0x000000060a127981 */ /* 0x004ea8000c1e1900 */
[----:B------:R-:W5:Y:S01]  /*0470*/  LDG.E.EF.128 R4, desc[UR6][R2.64] ;  /* 0x0000000602047981 */ /* 0x000f62000c0e1d00 */
[----:B------:R-:W-:-:S02]  /*0480*/  FSETP.GT.AND P1, PT, R15, 8.50705917302346158658e+37, PT ;  /* 0x7e8000000f00780b */ /* 0x000fc40003f24000 */
[----:B------:R-:W-:-:S11]  /*0490*/  FSETP.GEU.AND P2, PT, R15, 1.175494350822287508e-38, PT ;  /* 0x008000000f00780b */ /* 0x000fd60003f4e000 */
[----:B----4-:R-:W-:-:S04]  /*04a0*/  @P1 FMUL R15, R15, 0.25 ;  /* 0x3e8000000f0f1820 */ /* 0x010fc80000400000 */
[----:B------:R-:W-:-:S04]  /*04b0*/  @!P2 FMUL R15, R15, 16777216 ;  /* 0x4b8000000f0fa820 */ /* 0x000fc80000400000 */
[----:B------:R4:W2:Y:S01]  /*04c0*/  MUFU.RCP R19, R15 ;  /* 0x0000000f00137308 */ /* 0x0008a20000001000 */
[----:B-1----:R-:W-:-:S04]  /*04d0*/  IMAD.WIDE.U32 R8, R0, 0x4, R12 ;  /* 0x0000000400087825 */ /* 0x002fc800078e000c */
[----:B---3--:R-:W-:Y:S01]  /*04e0*/  IMAD.WIDE.U32 R16, R0, 0x4, R16 ;  /* 0x0000000400107825 */ /* 0x008fe200078e0010 */
[----:B------:R-:W-:Y:S01]  /*04f0*/  BSSY B0, `(.L_x_0) ;  /* 0x000000e000007945 */ /* 0x000fe20003800000 */
[----:B------:R-:W-:Y:S02]  /*0500*/  CS2R R12, SRZ ;  /* 0x00000000000c7805 */ /* 0x000fe4000001ff00 */
[----:B----4-:R-:W-:Y:S01]  /*0510*/  CS2R R14, SRZ ;  /* 0x00000000000e7805 */ /* 0x010fe2000001ff00 */
[----:B--2---:R-:W-:-:S04]  /*0520*/  @P1 FMUL R18, R18, 0.25 ;  /* 0x3e80000012121820 */ /* 0x004fc80000400000 */
[----:B------:R-:W-:-:S04]  /*0530*/  @!P2 FMUL R18, R18, 16777216 ;  /* 0x4b8000001212a820 */ /* 0x000fc80000400000 */
[----:B0-----:R-:W-:-:S04]  /*0540*/  FMUL R10, R19, R18 ;  /* 0x00000012130a7220 */ /* 0x001fc80000400000 */
[C---:B-----5:R-:W-:Y:S01]  /*0550*/  FMUL R4, R10.reuse, R4 ;  /* 0x000000040a047220 */ /* 0x060fe20000400000 */
[C---:B------:R-:W-:Y:S01]  /*0560*/  FMUL R5, R10.reuse, R5 ;  /* 0x000000050a057220 */ /* 0x040fe20000400000 */
[C---:B------:R-:W-:Y:S01]  /*0570*/  FMUL R6, R10.reuse, R6 ;  /* 0x000000060a067220 */ /* 0x040fe20000400000 */
[----:B------:R-:W-:-:S05]  /*0580*/  FMUL R7, R10, R7 ;  /* 0x000000070a077220 */ /* 0x000fca0000400000 */
[----:B------:R0:W-:Y:S04]  /*0590*/  STG.E.128 desc[UR6][R8.64], R4 ;  /* 0x0000000408007986 */ /* 0x0001e8000c101d06 */
[----:B------:R0:W-:Y:S02]  /*05a0*/  STG.E.128 desc[UR6][R16.64], R4 ;  /* 0x0000000410007986 */ /* 0x0001e4000c101d06 */
[----:B0-----:R-:W-:Y:S05]  /*05b0*/  @P0 BRA `(.L_x_1) ;  /* 0x0000000000040947 */ /* 0x001fea0003800000 */
[----:B------:R1:W5:Y:S02]  /*05c0*/  LDG.E.EF.128 R12, desc[UR6][R2.64+0x2000] ;  /* 0x00200006020c7981 */ /* 0x000364000c0e1d00 */
.L_x_1:
[----:B------:R-:W-:Y:S05]  /*05d0*/  BSYNC B0 ;  /* 0x0000000000007941 */ /* 0x000fea0003800000 */
.L_x_0:
[----:B0----5:R-:W-:Y:S02]  /*05e0*/  SEL R7, R14, RZ, !P0 ;  /* 0x000000ff0e077207 */ /* 0x021fe40004000000 */
[----:B-1----:R-:W-:Y:S02]  /*05f0*/  SEL R3, R12, RZ, !P0 ;  /* 0x000000ff0c037207 */ /* 0x002fe40004000000 */
[----:B------:R-:W-:Y:S01]  /*0600*/  SEL R5, R13, RZ, !P0 ;  /* 0x000000ff0d057207 */ /* 0x000fe20004000000 */
[C---:B------:R-:W-:Y:S01]  /*0610*/  FMUL R6, R10.reuse, R7 ;  /* 0x000000070a067220 */ /* 0x040fe20000400000 */
[----:B------:R-:W-:Y:S01]  /*0620*/  SEL R15, R15, RZ, !P0 ;  /* 0x000000ff0f0f7207 */ /* 0x000fe20004000000 */
[C---:B------:R-:W-:Y:S02]  /*0630*/  FMUL R4, R10.reuse, R3 ;  /* 0x000000030a047220 */ /* 0x040fe40000400000 */
[C---:B------:R-:W-:Y:S02]  /*0640*/  FMUL R5, R10.reuse, R5 ;  /* 0x000000050a057220 */ /* 0x040fe40000400000 */
[----:B------:R-:W-:-:S05]  /*0650*/  FMUL R7, R10, R15 ;  /* 0x0000000f0a077220 */ /* 0x000fca0000400000 */
[----:B------:R0:W-:Y:S01]  /*0660*/  @!P0 STG.E.128 desc[UR6][R8.64+0x2000], R4 ;  /* 0x0020000408008986 */ /* 0x0001e2000c101d06 */
[----:B------:R-:W-:Y:S05]  /*0670*/  @P0 EXIT ;  /* 0x000000000000094d */ /* 0x000fea0003800000 */
[----:B------:R-:W-:Y:S01]  /*0680*/  STG.E.128 desc[UR6][R16.64+0x2000], R4 ;  /* 0x0020000410007986 */ /* 0x000fe2000c101d06 */
[----:B------:R-:W-:Y:S05]  /*0690*/  EXIT ;  /* 0x000000000000794d */ /* 0x000fea0003800000 */
.L_x_2:
[----:B------:R-:W-:-:S00]  /*06a0*/  BRA `(.L_x_2) ;  /* 0xfffffffc00fc7947 */ /* 0x000fc0000383ffff */
[----:B------:R-:W-:-:S00]  /*06b0*/  NOP ;  /* 0x0000000000007918 */ /* 0x000fc00000000000 */
        /* <DEDUP_REMOVED lines=12> */
.L_x_3:


//--------------------- .nv.global.init           --------------------------
	.section	.nv.global.init,"aw",@progbits
.nv.global.init:
	.type		_$_str,@object
	.size		_$_str,(_$_str_$_2 - _$_str)
_$_str:
        /*0000*/ 	.byte	0x5f, 0x5f, 0x43, 0x55, 0x44, 0x41, 0x5f, 0x46, 0x54, 0x5a, 0x00
	.type		_$_str_$_2,@object
	.size		_$_str_$_2,(.L_1 - _$_str_$_2)
_$_str_$_2:
        /*000b*/ 	.byte	0x5f, 0x5f, 0x43, 0x55, 0x44, 0x41, 0x5f, 0x50, 0x52, 0x45, 0x43, 0x5f, 0x53, 0x51, 0x52, 0x54
        /*001b*/ 	.byte	0x00
.L_1:


//--------------------- .nv.shared.triton_red_fused__weight_norm_interface_37 --------------------------
	.section	.nv.shared.triton_red_fused__weight_norm_interface_37,"aw",@nobits
	.sectionflags	@""
	.align	16
	.zero		1024


//--------------------- .nv.constant0.triton_red_fused__weight_norm_interface_37 --------------------------
	.section	.nv.constant0.triton_red_fused__weight_norm_interface_37,"a",@progbits
	.sectionflags	@""
	.align	4
.nv.constant0.triton_red_fused__weight_norm_interface_37:
	.zero		572
